//
// Generated by NVIDIA NVVM Compiler
//
// Compiler Build ID: CL-36424714
// Cuda compilation tools, release 13.0, V13.0.88
// Based on NVVM 20.0.0
//

.version 9.0
.target sm_100
.address_size 64

	// .globl	_Z8d_sobel1PiPjiii
// _ZZ8d_sobel2PiPjiiiE5pic_s has been demoted

.visible .entry _Z8d_sobel1PiPjiii(
	.param .u64 .ptr .align 1 _Z8d_sobel1PiPjiii_param_0,
	.param .u64 .ptr .align 1 _Z8d_sobel1PiPjiii_param_1,
	.param .u32 _Z8d_sobel1PiPjiii_param_2,
	.param .u32 _Z8d_sobel1PiPjiii_param_3,
	.param .u32 _Z8d_sobel1PiPjiii_param_4
)
{
	.reg .pred 	%p<5>;
	.reg .b32 	%r<44>;
	.reg .b64 	%rd<14>;

	ld.param.u64 	%rd3, [_Z8d_sobel1PiPjiii_param_0];
	ld.param.u64 	%rd2, [_Z8d_sobel1PiPjiii_param_1];
	ld.param.u32 	%r4, [_Z8d_sobel1PiPjiii_param_2];
	ld.param.u32 	%r5, [_Z8d_sobel1PiPjiii_param_4];
	cvta.to.global.u64 	%rd1, %rd3;
	mov.u32 	%r6, %tid.x;
	mov.u32 	%r7, %ctaid.x;
	mov.u32 	%r8, %ntid.x;
	mad.lo.s32 	%r1, %r7, %r8, %r6;
	mov.u32 	%r9, %tid.y;
	mov.u32 	%r10, %ctaid.y;
	mov.u32 	%r11, %ntid.y;
	mad.lo.s32 	%r12, %r10, %r11, %r9;
	add.s32 	%r13, %r1, -1;
	setp.gt.u32 	%p1, %r13, 477;
	add.s32 	%r14, %r12, -1;
	setp.gt.u32 	%p2, %r14, 381;
	or.pred  	%p3, %p1, %p2;
	@%p3 bra 	$L__BB0_4;
	cvta.to.global.u64 	%rd4, %rd2;
	mul.lo.s32 	%r15, %r4, %r1;
	add.s32 	%r3, %r15, %r12;
	sub.s32 	%r16, %r15, %r4;
	add.s32 	%r17, %r16, %r12;
	mul.wide.s32 	%rd5, %r17, 4;
	add.s64 	%rd6, %rd4, %rd5;
	ld.global.u32 	%r18, [%rd6+4];
	ld.global.u32 	%r19, [%rd6+-4];
	mul.wide.s32 	%rd7, %r4, 4;
	add.s64 	%rd8, %rd6, %rd7;
	ld.global.u32 	%r20, [%rd8+4];
	shl.b32 	%r21, %r20, 1;
	ld.global.u32 	%r22, [%rd8+-4];
	add.s64 	%rd9, %rd8, %rd7;
	ld.global.u32 	%r23, [%rd9+4];
	ld.global.u32 	%r24, [%rd9+-4];
	sub.s32 	%r25, %r18, %r19;
	add.s32 	%r26, %r25, %r21;
	add.s32 	%r27, %r26, %r23;
	shl.b32 	%r28, %r22, 1;
	add.s32 	%r29, %r28, %r24;
	sub.s32 	%r30, %r27, %r29;
	ld.global.u32 	%r31, [%rd6];
	shl.b32 	%r32, %r31, 1;
	ld.global.u32 	%r33, [%rd9];
	add.s32 	%r34, %r32, %r19;
	add.s32 	%r35, %r34, %r18;
	shl.b32 	%r36, %r33, 1;
	add.s32 	%r37, %r24, %r36;
	add.s32 	%r38, %r37, %r23;
	sub.s32 	%r39, %r35, %r38;
	mul.lo.s32 	%r40, %r30, %r30;
	mad.lo.s32 	%r41, %r39, %r39, %r40;
	setp.le.s32 	%p4, %r41, %r5;
	@%p4 bra 	$L__BB0_3;
	mul.wide.s32 	%rd12, %r3, 4;
	add.s64 	%rd13, %rd1, %rd12;
	mov.b32 	%r43, 255;
	st.global.u32 	[%rd13], %r43;
	bra.uni 	$L__BB0_4;
$L__BB0_3:
	mul.wide.s32 	%rd10, %r3, 4;
	add.s64 	%rd11, %rd1, %rd10;
	mov.b32 	%r42, 0;
	st.global.u32 	[%rd11], %r42;
$L__BB0_4:
	ret;

}
	// .globl	_Z8d_sobel2PiPjiii
.visible .entry _Z8d_sobel2PiPjiii(
	.param .u64 .ptr .align 1 _Z8d_sobel2PiPjiii_param_0,
	.param .u64 .ptr .align 1 _Z8d_sobel2PiPjiii_param_1,
	.param .u32 _Z8d_sobel2PiPjiii_param_2,
	.param .u32 _Z8d_sobel2PiPjiii_param_3,
	.param .u32 _Z8d_sobel2PiPjiii_param_4
)
{
	.reg .pred 	%p<21>;
	.reg .b32 	%r<71>;
	.reg .b64 	%rd<15>;
	// demoted variable
	.shared .align 4 .b8 _ZZ8d_sobel2PiPjiiiE5pic_s[4624];
	ld.param.u64 	%rd6, [_Z8d_sobel2PiPjiii_param_0];
	ld.param.u64 	%rd7, [_Z8d_sobel2PiPjiii_param_1];
	ld.param.u32 	%r13, [_Z8d_sobel2PiPjiii_param_2];
	ld.param.u32 	%r14, [_Z8d_sobel2PiPjiii_param_3];
	ld.param.u32 	%r15, [_Z8d_sobel2PiPjiii_param_4];
	cvta.to.global.u64 	%rd1, %rd7;
	mov.u32 	%r1, %tid.x;
	mov.u32 	%r16, %ctaid.x;
	mov.u32 	%r17, %ntid.x;
	mad.lo.s32 	%r2, %r16, %r17, %r1;
	mov.u32 	%r3, %tid.y;
	mov.u32 	%r18, %ctaid.y;
	mov.u32 	%r19, %ntid.y;
	mad.lo.s32 	%r4, %r18, %r19, %r3;
	mul.lo.s32 	%r5, %r13, %r2;
	add.s32 	%r6, %r5, %r4;
	mul.wide.s32 	%rd8, %r6, 4;
	add.s64 	%rd2, %rd1, %rd8;
	ld.global.u32 	%r20, [%rd2];
	mov.u32 	%r21, _ZZ8d_sobel2PiPjiiiE5pic_s;
	mad.lo.s32 	%r7, %r1, 136, %r21;
	add.s32 	%r8, %r7, 136;
	shl.b32 	%r22, %r3, 2;
	add.s32 	%r9, %r8, %r22;
	st.shared.u32 	[%r9+4], %r20;
	or.b32  	%r23, %r1, %r3;
	setp.ne.s32 	%p1, %r23, 0;
	sub.s32 	%r24, %r5, %r13;
	add.s32 	%r10, %r4, -1;
	add.s32 	%r25, %r10, %r24;
	mul.wide.s32 	%rd9, %r25, 4;
	add.s64 	%rd3, %rd1, %rd9;
	@%p1 bra 	$L__BB1_2;
	ld.global.u32 	%r26, [%rd3];
	st.shared.u32 	[%r9+-136], %r26;
$L__BB1_2:
	setp.ne.s32 	%p2, %r1, 0;
	setp.lt.u32 	%p3, %r3, 31;
	add.s32 	%r11, %r21, %r22;
	or.pred  	%p4, %p2, %p3;
	@%p4 bra 	$L__BB1_4;
	ld.global.u32 	%r30, [%rd3+8];
	st.shared.u32 	[%r11+8], %r30;
$L__BB1_4:
	setp.lt.u32 	%p5, %r1, 31;
	setp.ne.s32 	%p6, %r3, 0;
	add.s32 	%r12, %r5, %r13;
	add.s32 	%r31, %r4, %r12;
	add.s32 	%r32, %r31, 1;
	mul.wide.s32 	%rd10, %r32, 4;
	add.s64 	%rd4, %rd1, %rd10;
	or.pred  	%p7, %p5, %p6;
	@%p7 bra 	$L__BB1_6;
	add.s32 	%r37, %r10, %r12;
	mul.wide.s32 	%rd11, %r37, 4;
	add.s64 	%rd12, %rd1, %rd11;
	ld.global.u32 	%r38, [%rd12];
	st.shared.u32 	[%r7+272], %r38;
	bra.uni 	$L__BB1_11;
$L__BB1_6:
	min.u32 	%r34, %r1, %r3;
	setp.lt.u32 	%p8, %r34, 31;
	@%p8 bra 	$L__BB1_8;
	ld.global.u32 	%r36, [%rd4];
	st.shared.u32 	[%r9+144], %r36;
	bra.uni 	$L__BB1_11;
$L__BB1_8:
	setp.ne.s32 	%p9, %r1, 0;
	@%p9 bra 	$L__BB1_10;
	ld.global.u32 	%r35, [%rd3+4];
	st.shared.u32 	[%r11+4], %r35;
	bra.uni 	$L__BB1_12;
$L__BB1_10:
	setp.lt.u32 	%p10, %r1, 31;
	@%p10 bra 	$L__BB1_12;
$L__BB1_11:
	ld.global.u32 	%r39, [%rd4+-4];
	st.shared.u32 	[%r9+140], %r39;
$L__BB1_12:
	setp.ne.s32 	%p11, %r3, 0;
	@%p11 bra 	$L__BB1_14;
	ld.global.u32 	%r41, [%rd2+-4];
	st.shared.u32 	[%r8], %r41;
	bra.uni 	$L__BB1_16;
$L__BB1_14:
	setp.lt.u32 	%p12, %r3, 31;
	@%p12 bra 	$L__BB1_16;
	ld.global.u32 	%r40, [%rd2+4];
	st.shared.u32 	[%r9+8], %r40;
$L__BB1_16:
	bar.sync 	0;
	ld.shared.u32 	%r42, [%r9+-128];
	ld.shared.u32 	%r43, [%r9+-136];
	ld.shared.u32 	%r44, [%r9+8];
	shl.b32 	%r45, %r44, 1;
	ld.shared.u32 	%r46, [%r9];
	ld.shared.u32 	%r47, [%r9+144];
	ld.shared.u32 	%r48, [%r9+136];
	sub.s32 	%r49, %r42, %r43;
	add.s32 	%r50, %r49, %r45;
	add.s32 	%r51, %r50, %r47;
	shl.b32 	%r52, %r46, 1;
	add.s32 	%r53, %r52, %r48;
	sub.s32 	%r54, %r51, %r53;
	ld.shared.u32 	%r55, [%r9+-132];
	shl.b32 	%r56, %r55, 1;
	ld.shared.u32 	%r57, [%r9+140];
	add.s32 	%r58, %r56, %r43;
	add.s32 	%r59, %r58, %r42;
	shl.b32 	%r60, %r57, 1;
	add.s32 	%r61, %r48, %r60;
	add.s32 	%r62, %r61, %r47;
	sub.s32 	%r63, %r59, %r62;
	mul.lo.s32 	%r64, %r54, %r54;
	mad.lo.s32 	%r65, %r63, %r63, %r64;
	bar.sync 	0;
	setp.le.s32 	%p13, %r65, %r15;
	cvta.to.global.u64 	%rd13, %rd6;
	add.s64 	%rd5, %rd13, %rd8;
	@%p13 bra 	$L__BB1_18;
	mov.b32 	%r67, 255;
	st.global.u32 	[%rd5], %r67;
	bra.uni 	$L__BB1_19;
$L__BB1_18:
	mov.b32 	%r66, 0;
	st.global.u32 	[%rd5], %r66;
$L__BB1_19:
	setp.ne.s32 	%p14, %r2, 0;
	setp.ne.s32 	%p15, %r4, 0;
	and.pred  	%p16, %p14, %p15;
	add.s32 	%r68, %r14, -1;
	setp.ne.s32 	%p17, %r2, %r68;
	and.pred  	%p18, %p16, %p17;
	add.s32 	%r69, %r13, -1;
	setp.ne.s32 	%p19, %r4, %r69;
	and.pred  	%p20, %p18, %p19;
	@%p20 bra 	$L__BB1_21;
	mov.b32 	%r70, 0;
	st.global.u32 	[%rd5], %r70;
$L__BB1_21:
	ret;

}


// ===== COMPILED SASS (sm_100) =====

	.target	sm_100

	.elftype	@"ET_EXEC"


//--------------------- .note.nv.tkinfo           --------------------------
	.section	.note.nv.tkinfo,"",@"SHT_NOTE"
	.sectionflags	@"SHF_NOTE_NV_TKINFO"
	.tkinfo
        /*0018*/ 	.word	0x00000002
        /*0030*/ 	.string	""
        /*0030*/ 	.string	"ptxas"
        /*0030*/ 	.string	"Cuda compilation tools, release 13.0, V13.0.88"
        /*0030*/ 	.string	"Build cuda_13.0.r13.0/compiler.36424714_0"
        /*0030*/ 	.string	"-arch sm_100 -m 64 "



//--------------------- .note.nv.cuinfo           --------------------------
	.section	.note.nv.cuinfo,"",@"SHT_NOTE"
	.sectionflags	@"SHF_NOTE_NV_CUINFO"
        /*0018*/ 	.short	0x0002
        /*001a*/ 	.short	0x0064
        /*001c*/ 	.short	0x0082
	.zero		2


//--------------------- .nv.info                  --------------------------
	.section	.nv.info,"",@"SHT_CUDA_INFO"
	.align	4


	//----- nvinfo : EIATTR_REGCOUNT
	.align		4
        /*0000*/ 	.byte	0x04, 0x2f
        /*0002*/ 	.short	(.L_1 - .L_0)
	.align		4
.L_0:
        /*0004*/ 	.word	index@(_Z8d_sobel1PiPjiii)
        /*0008*/ 	.word	0x00000015


	//----- nvinfo : EIATTR_FRAME_SIZE
	.align		4
.L_1:
        /*000c*/ 	.byte	0x04, 0x11
        /*000e*/ 	.short	(.L_3 - .L_2)
	.align		4
.L_2:
        /*0010*/ 	.word	index@(_Z8d_sobel1PiPjiii)
        /*0014*/ 	.word	0x00000000


	//----- nvinfo : EIATTR_REGCOUNT
	.align		4
.L_3:
        /*0018*/ 	.byte	0x04, 0x2f
        /*001a*/ 	.short	(.L_5 - .L_4)
	.align		4
.L_4:
        /*001c*/ 	.word	index@(_Z8d_sobel2PiPjiii)
        /*0020*/ 	.word	0x0000001a


	//----- nvinfo : EIATTR_FRAME_SIZE
	.align		4
.L_5:
        /*0024*/ 	.byte	0x04, 0x11
        /*0026*/ 	.short	(.L_7 - .L_6)
	.align		4
.L_6:
        /*0028*/ 	.word	index@(_Z8d_sobel2PiPjiii)
        /*002c*/ 	.word	0x00000000


	//----- nvinfo : EIATTR_MIN_STACK_SIZE
	.align		4
.L_7:
        /*0030*/ 	.byte	0x04, 0x12
        /*0032*/ 	.short	(.L_9 - .L_8)
	.align		4
.L_8:
        /*0034*/ 	.word	index@(_Z8d_sobel2PiPjiii)
        /*0038*/ 	.word	0x00000000


	//----- nvinfo : EIATTR_MIN_STACK_SIZE
	.align		4
.L_9:
        /*003c*/ 	.byte	0x04, 0x12
        /*003e*/ 	.short	(.L_11 - .L_10)
	.align		4
.L_10:
        /*0040*/ 	.word	index@(_Z8d_sobel1PiPjiii)
        /*0044*/ 	.word	0x00000000
.L_11:


//--------------------- .nv.compat                --------------------------
	.section	.nv.compat,"",@"SHT_CUDA_COMPAT_INFO"
	.align	4
        /*0000*/ 	.byte	0x02, 0x09, 0x00, 0x00, 0x02, 0x02, 0x01, 0x00, 0x02, 0x05, 0x05, 0x00, 0x03, 0x07, 0x01, 0x01
        /*0010*/ 	.byte	0x02, 0x03, 0x00, 0x00, 0x02, 0x06, 0x01, 0x00, 0x04, 0x0b, 0x08, 0x00, 0x09, 0x00, 0x00, 0x00
        /*0020*/ 	.byte	0x00, 0x00, 0x00, 0x00


//--------------------- .nv.info._Z8d_sobel2PiPjiii --------------------------
	.section	.nv.info._Z8d_sobel2PiPjiii,"",@"SHT_CUDA_INFO"
	.sectionflags	@""
	.align	4


	//----- nvinfo : EIATTR_CUDA_API_VERSION
	.align		4
        /*0000*/ 	.byte	0x04, 0x37
        /*0002*/ 	.short	(.L_13 - .L_12)
.L_12:
        /*0004*/ 	.word	0x00000082


	//----- nvinfo : EIATTR_KPARAM_INFO
	.align		4
.L_13:
        /*0008*/ 	.byte	0x04, 0x17
        /*000a*/ 	.short	(.L_15 - .L_14)
.L_14:
        /*000c*/ 	.word	0x00000000
        /*0010*/ 	.short	0x0004
        /*0012*/ 	.short	0x0018
        /*0014*/ 	.byte	0x00, 0xf0, 0x11, 0x00


	//----- nvinfo : EIATTR_KPARAM_INFO
	.align		4
.L_15:
        /*0018*/ 	.byte	0x04, 0x17
        /*001a*/ 	.short	(.L_17 - .L_16)
.L_16:
        /*001c*/ 	.word	0x00000000
        /*0020*/ 	.short	0x0003
        /*0022*/ 	.short	0x0014
        /*0024*/ 	.byte	0x00, 0xf0, 0x11, 0x00


	//----- nvinfo : EIATTR_KPARAM_INFO
	.align		4
.L_17:
        /*0028*/ 	.byte	0x04, 0x17
        /*002a*/ 	.short	(.L_19 - .L_18)
.L_18:
        /*002c*/ 	.word	0x00000000
        /*0030*/ 	.short	0x0002
        /*0032*/ 	.short	0x0010
        /*0034*/ 	.byte	0x00, 0xf0, 0x11, 0x00


	//----- nvinfo : EIATTR_KPARAM_INFO
	.align		4
.L_19:
        /*0038*/ 	.byte	0x04, 0x17
        /*003a*/ 	.short	(.L_21 - .L_20)
.L_20:
        /*003c*/ 	.word	0x00000000
        /*0040*/ 	.short	0x0001
        /*0042*/ 	.short	0x0008
        /*0044*/ 	.byte	0x00, 0xf5, 0x21, 0x00


	//----- nvinfo : EIATTR_KPARAM_INFO
	.align		4
.L_21:
        /*0048*/ 	.byte	0x04, 0x17
        /*004a*/ 	.short	(.L_23 - .L_22)
.L_22:
        /*004c*/ 	.word	0x00000000
        /*0050*/ 	.short	0x0000
        /*0052*/ 	.short	0x0000
        /*0054*/ 	.byte	0x00, 0xf5, 0x21, 0x00


	//----- nvinfo : EIATTR_SPARSE_MMA_MASK
	.align		4
.L_23:
        /*0058*/ 	.byte	0x03, 0x50
        /*005a*/ 	.short	0x0000


	//----- nvinfo : EIATTR_MAXREG_COUNT
	.align		4
        /*005c*/ 	.byte	0x03, 0x1b
        /*005e*/ 	.short	0x00ff


	//----- nvinfo : EIATTR_NUM_BARRIERS
	.align		4
        /*0060*/ 	.byte	0x02, 0x4c
        /*0062*/ 	.byte	0x01
	.zero		1


	//----- nvinfo : EIATTR_MERCURY_ISA_VERSION
	.align		4
        /*0064*/ 	.byte	0x03, 0x5f
        /*0066*/ 	.short	0x0101


	//----- nvinfo : EIATTR_VRC_CTA_INIT_COUNT
	.align		4
        /*0068*/ 	.byte	0x02, 0x4a
	.zero		1
	.zero		1


	//----- nvinfo : EIATTR_EXIT_INSTR_OFFSETS
	.align		4
        /*006c*/ 	.byte	0x04, 0x1c
        /*006e*/ 	.short	(.L_25 - .L_24)


	//   ....[0]....
.L_24:
        /*0070*/ 	.word	0x000006c0


	//   ....[1]....
        /*0074*/ 	.word	0x000006e0


	//----- nvinfo : EIATTR_CRS_STACK_SIZE
	.align		4
.L_25:
        /*0078*/ 	.byte	0x04, 0x1e
        /*007a*/ 	.short	(.L_27 - .L_26)
.L_26:
        /*007c*/ 	.word	0x00000000


	//----- nvinfo : EIATTR_CBANK_PARAM_SIZE
	.align		4
.L_27:
        /*0080*/ 	.byte	0x03, 0x19
        /*0082*/ 	.short	0x001c


	//----- nvinfo : EIATTR_PARAM_CBANK
	.align		4
        /*0084*/ 	.byte	0x04, 0x0a
        /*0086*/ 	.short	(.L_29 - .L_28)
	.align		4
.L_28:
        /*0088*/ 	.word	index@(.nv.constant0._Z8d_sobel2PiPjiii)
        /*008c*/ 	.short	0x0380
        /*008e*/ 	.short	0x001c


	//----- nvinfo : EIATTR_SW_WAR
	.align		4
.L_29:
        /*0090*/ 	.byte	0x04, 0x36
        /*0092*/ 	.short	(.L_31 - .L_30)
.L_30:
        /*0094*/ 	.word	0x00000008
.L_31:


//--------------------- .nv.info._Z8d_sobel1PiPjiii --------------------------
	.section	.nv.info._Z8d_sobel1PiPjiii,"",@"SHT_CUDA_INFO"
	.sectionflags	@""
	.align	4


	//----- nvinfo : EIATTR_CUDA_API_VERSION
	.align		4
        /*0000*/ 	.byte	0x04, 0x37
        /*0002*/ 	.short	(.L_33 - .L_32)
.L_32:
        /*0004*/ 	.word	0x00000082


	//----- nvinfo : EIATTR_KPARAM_INFO
	.align		4
.L_33:
        /*0008*/ 	.byte	0x04, 0x17
        /*000a*/ 	.short	(.L_35 - .L_34)
.L_34:
        /*000c*/ 	.word	0x00000000
        /*0010*/ 	.short	0x0004
        /*0012*/ 	.short	0x0018
        /*0014*/ 	.byte	0x00, 0xf0, 0x11, 0x00


	//----- nvinfo : EIATTR_KPARAM_INFO
	.align		4
.L_35:
        /*0018*/ 	.byte	0x04, 0x17
        /*001a*/ 	.short	(.L_37 - .L_36)
.L_36:
        /*001c*/ 	.word	0x00000000
        /*0020*/ 	.short	0x0003
        /*0022*/ 	.short	0x0014
        /*0024*/ 	.byte	0x00, 0xf0, 0x11, 0x00


	//----- nvinfo : EIATTR_KPARAM_INFO
	.align		4
.L_37:
        /*0028*/ 	.byte	0x04, 0x17
        /*002a*/ 	.short	(.L_39 - .L_38)
.L_38:
        /*002c*/ 	.word	0x00000000
        /*0030*/ 	.short	0x0002
        /*0032*/ 	.short	0x0010
        /*0034*/ 	.byte	0x00, 0xf0, 0x11, 0x00


	//----- nvinfo : EIATTR_KPARAM_INFO
	.align		4
.L_39:
        /*0038*/ 	.byte	0x04, 0x17
        /*003a*/ 	.short	(.L_41 - .L_40)
.L_40:
        /*003c*/ 	.word	0x00000000
        /*0040*/ 	.short	0x0001
        /*0042*/ 	.short	0x0008
        /*0044*/ 	.byte	0x00, 0xf5, 0x21, 0x00


	//----- nvinfo : EIATTR_KPARAM_INFO
	.align		4
.L_41:
        /*0048*/ 	.byte	0x04, 0x17
        /*004a*/ 	.short	(.L_43 - .L_42)
.L_42:
        /*004c*/ 	.word	0x00000000
        /*0050*/ 	.short	0x0000
        /*0052*/ 	.short	0x0000
        /*0054*/ 	.byte	0x00, 0xf5, 0x21, 0x00


	//----- nvinfo : EIATTR_SPARSE_MMA_MASK
	.align		4
.L_43:
        /*0058*/ 	.byte	0x03, 0x50
        /*005a*/ 	.short	0x0000


	//----- nvinfo : EIATTR_MAXREG_COUNT
	.align		4
        /*005c*/ 	.byte	0x03, 0x1b
        /*005e*/ 	.short	0x00ff


	//----- nvinfo : EIATTR_MERCURY_ISA_VERSION
	.align		4
        /*0060*/ 	.byte	0x03, 0x5f
        /*0062*/ 	.short	0x0101


	//----- nvinfo : EIATTR_VRC_CTA_INIT_COUNT
	.align		4
        /*0064*/ 	.byte	0x02, 0x4a
	.zero		1
	.zero		1


	//----- nvinfo : EIATTR_EXIT_INSTR_OFFSETS
	.align		4
        /*0068*/ 	.byte	0x04, 0x1c
        /*006a*/ 	.short	(.L_45 - .L_44)


	//   ....[0]....
.L_44:
        /*006c*/ 	.word	0x000000d0


	//   ....[1]....
        /*0070*/ 	.word	0x000002f0


	//   ....[2]....
        /*0074*/ 	.word	0x00000330


	//----- nvinfo : EIATTR_CBANK_PARAM_SIZE
	.align		4
.L_45:
        /*0078*/ 	.byte	0x03, 0x19
        /*007a*/ 	.short	0x001c


	//----- nvinfo : EIATTR_PARAM_CBANK
	.align		4
        /*007c*/ 	.byte	0x04, 0x0a
        /*007e*/ 	.short	(.L_47 - .L_46)
	.align		4
.L_46:
        /*0080*/ 	.word	index@(.nv.constant0._Z8d_sobel1PiPjiii)
        /*0084*/ 	.short	0x0380
        /*0086*/ 	.short	0x001c


	//----- nvinfo : EIATTR_SW_WAR
	.align		4
.L_47:
        /*0088*/ 	.byte	0x04, 0x36
        /*008a*/ 	.short	(.L_49 - .L_48)
.L_48:
        /*008c*/ 	.word	0x00000008
.L_49:


//--------------------- .nv.callgraph             --------------------------
	.section	.nv.callgraph,"",@"SHT_CUDA_CALLGRAPH"
	.align	4
	.sectionentsize	8
	.align		4
        /*0000*/ 	.word	0x00000000
	.align		4
        /*0004*/ 	.word	0xffffffff
	.align		4
        /*0008*/ 	.word	0x00000000
	.align		4
        /*000c*/ 	.word	0xfffffffe
	.align		4
        /*0010*/ 	.word	0x00000000
	.align		4
        /*0014*/ 	.word	0xfffffffd
	.align		4
        /*0018*/ 	.word	0x00000000
	.align		4
        /*001c*/ 	.word	0xfffffffc


//--------------------- .text._Z8d_sobel2PiPjiii  --------------------------
	.section	.text._Z8d_sobel2PiPjiii,"ax",@progbits
	.align	128
        .global         _Z8d_sobel2PiPjiii
        .type           _Z8d_sobel2PiPjiii,@function
        .size           _Z8d_sobel2PiPjiii,(.L_x_11 - _Z8d_sobel2PiPjiii)
        .other          _Z8d_sobel2PiPjiii,@"STO_CUDA_ENTRY STV_DEFAULT"
_Z8d_sobel2PiPjiii:
.text._Z8d_sobel2PiPjiii:
[----:B------:R-:W-:Y:S01]  /*0000*/  LDC R1, c[0x0][0x37c] ;  /* 0x0000df00ff017b82 */ /* 0x000fe20000000800 */
[----:B------:R-:W0:Y:S07]  /*0010*/  S2R R10, SR_TID.Y ;  /* 0x00000000000a7919 */ /* 0x000e2e0000002200 */
[----:B------:R-:W1:Y:S01]  /*0020*/  LDC R2, c[0x0][0x360] ;  /* 0x0000d800ff027b82 */ /* 0x000e620000000800 */
[----:B------:R-:W2:Y:S01]  /*0030*/  LDCU.64 UR6, c[0x0][0x358] ;  /* 0x00006b00ff0677ac */ /* 0x000ea20008000a00 */
[----:B------:R-:W3:Y:S06]  /*0040*/  S2R R13, SR_TID.X ;  /* 0x00000000000d7919 */ /* 0x000eec0000002100 */
[----:B------:R-:W1:Y:S08]  /*0050*/  S2UR UR4, SR_CTAID.X ;  /* 0x00000000000479c3 */ /* 0x000e700000002500 */
[----:B------:R-:W4:Y:S08]  /*0060*/  S2UR UR5, SR_CTAID.Y ;  /* 0x00000000000579c3 */ /* 0x000f300000002600 */
[----:B------:R-:W4:Y:S01]  /*0070*/  LDC R3, c[0x0][0x364] ;  /* 0x0000d900ff037b82 */ /* 0x000f220000000800 */
[----:B0-----:R-:W-:-:S07]  /*0080*/  ISETP.NE.AND P0, PT, R10, RZ, PT ;  /* 0x000000ff0a00720c */ /* 0x001fce0003f05270 */
[----:B------:R-:W0:Y:S01]  /*0090*/  LDC R0, c[0x0][0x390] ;  /* 0x0000e400ff007b82 */ /* 0x000e220000000800 */
[----:B------:R-:W-:Y:S02]  /*00a0*/  ISETP.GE.U32.AND P1, PT, R10, 0x1f, PT ;  /* 0x0000001f0a00780c */ /* 0x000fe40003f26070 */
[C---:B---3--:R-:W-:Y:S01]  /*00b0*/  ISETP.LT.U32.OR P4, PT, R13.reuse, 0x1f, P0 ;  /* 0x0000001f0d00780c */ /* 0x048fe20000781470 */
[----:B-1----:R-:W-:Y:S01]  /*00c0*/  IMAD R11, R2, UR4, R13 ;  /* 0x00000004020b7c24 */ /* 0x002fe2000f8e020d */
[C---:B------:R-:W-:Y:S02]  /*00d0*/  LOP3.LUT P2, RZ, R13.reuse, R10, RZ, 0xfc, !PT ;  /* 0x0000000a0dff7212 */ /* 0x040fe4000784fcff */
[----:B------:R-:W-:Y:S01]  /*00e0*/  ISETP.NE.OR P3, PT, R13, RZ, !P1 ;  /* 0x000000ff0d00720c */ /* 0x000fe20004f65670 */
[----:B------:R-:W1:Y:S01]  /*00f0*/  LDC.64 R6, c[0x0][0x388] ;  /* 0x0000e200ff067b82 */ /* 0x000e620000000a00 */
[----:B----4-:R-:W-:-:S04]  /*0100*/  IMAD R8, R3, UR5, R10 ;  /* 0x0000000503087c24 */ /* 0x010fc8000f8e020a */
[----:B------:R-:W-:Y:S02]  /*0110*/  VIADD R3, R8, 0xffffffff ;  /* 0xffffffff08037836 */ /* 0x000fe40000000000 */
[CCC-:B0-----:R-:W-:Y:S02]  /*0120*/  IMAD R18, R11.reuse, R0.reuse, R0.reuse ;  /* 0x000000000b127224 */ /* 0x1c1fe400078e0200 */
[CC--:B------:R-:W-:Y:S02]  /*0130*/  IMAD R2, R11.reuse, R0.reuse, -R0 ;  /* 0x000000000b027224 */ /* 0x0c0fe400078e0a00 */
[----:B------:R-:W-:Y:S01]  /*0140*/  IMAD R9, R11, R0, R8 ;  /* 0x000000000b097224 */ /* 0x000fe200078e0208 */
[----:B------:R-:W-:Y:S01]  /*0150*/  @!P4 IADD3 R15, PT, PT, R3, R18, RZ ;  /* 0x00000012030fc210 */ /* 0x000fe20007ffe0ff */
[----:B------:R-:W-:Y:S02]  /*0160*/  IMAD.IADD R5, R2, 0x1, R3 ;  /* 0x0000000102057824 */ /* 0x000fe400078e0203 */
[----:B-1----:R-:W-:-:S04]  /*0170*/  IMAD.WIDE R2, R9, 0x4, R6 ;  /* 0x0000000409027825 */ /* 0x002fc800078e0206 */
[--C-:B------:R-:W-:Y:S01]  /*0180*/  IMAD.WIDE R4, R5, 0x4, R6.reuse ;  /* 0x0000000405047825 */ /* 0x100fe200078e0206 */
[----:B--2---:R-:W2:Y:S03]  /*0190*/  LDG.E R17, desc[UR6][R2.64] ;  /* 0x0000000602117981 */ /* 0x004ea6000c1e1900 */
[----:B------:R-:W-:Y:S01]  /*01a0*/  @!P4 IMAD.WIDE R14, R15, 0x4, R6 ;  /* 0x000000040f0ec825 */ /* 0x000fe200078e0206 */
[----:B------:R-:W3:Y:S04]  /*01b0*/  @!P2 LDG.E R21, desc[UR6][R4.64] ;  /* 0x000000060415a981 */ /* 0x000ee8000c1e1900 */
[----:B------:R-:W4:Y:S04]  /*01c0*/  @!P3 LDG.E R23, desc[UR6][R4.64+0x8] ;  /* 0x000008060417b981 */ /* 0x000f28000c1e1900 */
[----:B------:R0:W5:Y:S01]  /*01d0*/  @!P4 LDG.E R14, desc[UR6][R14.64] ;  /* 0x000000060e0ec981 */ /* 0x000162000c1e1900 */
[----:B------:R-:W1:Y:S01]  /*01e0*/  S2R R19, SR_CgaCtaId ;  /* 0x0000000000137919 */ /* 0x000e620000008800 */
[----:B------:R-:W-:-:S04]  /*01f0*/  MOV R12, 0x400 ;  /* 0x00000400000c7802 */ /* 0x000fc80000000f00 */
[----:B-1----:R-:W-:-:S05]  /*0200*/  LEA R16, R19, R12, 0x18 ;  /* 0x0000000c13107211 */ /* 0x002fca00078ec0ff */
[--C-:B------:R-:W-:Y:S02]  /*0210*/  IMAD R19, R13, 0x88, R16.reuse ;  /* 0x000000880d137824 */ /* 0x100fe400078e0210 */
[C---:B------:R-:W-:Y:S02]  /*0220*/  IMAD R16, R10.reuse, 0x4, R16 ;  /* 0x000000040a107824 */ /* 0x040fe400078e0210 */
[----:B------:R-:W-:Y:S01]  /*0230*/  IMAD R12, R10, 0x4, R19 ;  /* 0x000000040a0c7824 */ /* 0x000fe200078e0213 */
[----:B0-----:R-:W-:Y:S01]  /*0240*/  IADD3 R15, PT, PT, R8, 0x1, R18 ;  /* 0x00000001080f7810 */ /* 0x001fe20007ffe012 */
[----:B------:R-:W-:Y:S04]  /*0250*/  BSSY.RECONVERGENT B1, `(.L_x_0) ;  /* 0x000001a000017945 */ /* 0x000fe80003800200 */
[----:B------:R-:W-:Y:S01]  /*0260*/  BSSY.RELIABLE B0, `(.L_x_1) ;  /* 0x0000016000007945 */ /* 0x000fe20003800100 */
[----:B------:R-:W-:Y:S01]  /*0270*/  IMAD.WIDE R6, R15, 0x4, R6 ;  /* 0x000000040f067825 */ /* 0x000fe200078e0206 */
[----:B--2---:R0:W-:Y:S04]  /*0280*/  STS [R12+0x8c], R17 ;  /* 0x00008c110c007388 */ /* 0x0041e80000000800 */
[----:B---3--:R0:W-:Y:S04]  /*0290*/  @!P2 STS [R12], R21 ;  /* 0x000000150c00a388 */ /* 0x0081e80000000800 */
[----:B----4-:R0:W-:Y:S04]  /*02a0*/  @!P3 STS [R16+0x8], R23 ;  /* 0x000008171000b388 */ /* 0x0101e80000000800 */
[----:B-----5:R0:W-:Y:S01]  /*02b0*/  @!P4 STS [R19+0x110], R14 ;  /* 0x0001100e1300c388 */ /* 0x0201e20000000800 */
[----:B------:R-:W-:Y:S05]  /*02c0*/  @!P4 BRA `(.L_x_2) ;  /* 0x00000000003cc947 */ /* 0x000fea0003800000 */
[----:B------:R-:W-:-:S04]  /*02d0*/  VIMNMX.U32 R10, PT, PT, R13, R10, PT ;  /* 0x0000000a0d0a7248 */ /* 0x000fc80003fe0000 */
[----:B------:R-:W-:-:S13]  /*02e0*/  ISETP.GE.U32.AND P2, PT, R10, 0x1f, PT ;  /* 0x0000001f0a00780c */ /* 0x000fda0003f46070 */
[----:B------:R-:W-:Y:S05]  /*02f0*/  @!P2 BRA `(.L_x_3) ;  /* 0x00000000000ca947 */ /* 0x000fea0003800000 */
[----:B------:R-:W2:Y:S04]  /*0300*/  LDG.E R5, desc[UR6][R6.64] ;  /* 0x0000000606057981 */ /* 0x000ea8000c1e1900 */
[----:B--2---:R1:W-:Y:S01]  /*0310*/  STS [R12+0x118], R5 ;  /* 0x000118050c007388 */ /* 0x0043e20000000800 */
[----:B------:R-:W-:Y:S05]  /*0320*/  BRA `(.L_x_2) ;  /* 0x0000000000247947 */ /* 0x000fea0003800000 */
.L_x_3:
[----:B------:R-:W-:-:S13]  /*0330*/  ISETP.NE.AND P2, PT, R13, RZ, PT ;  /* 0x000000ff0d00720c */ /* 0x000fda0003f45270 */
[----:B------:R-:W-:Y:S05]  /*0340*/  @!P2 BREAK.RELIABLE B0 ;  /* 0x000000000000a942 */ /* 0x000fea0003800100 */
[----:B------:R-:W-:Y:S05]  /*0350*/  @P2 BRA `(.L_x_4) ;  /* 0x00000000000c2947 */ /* 0x000fea0003800000 */
[----:B------:R-:W2:Y:S04]  /*0360*/  LDG.E R5, desc[UR6][R4.64+0x4] ;  /* 0x0000040604057981 */ /* 0x000ea8000c1e1900 */
[----:B--2---:R1:W-:Y:S01]  /*0370*/  STS [R16+0x4], R5 ;  /* 0x0000040510007388 */ /* 0x0043e20000000800 */
[----:B------:R-:W-:Y:S05]  /*0380*/  BRA `(.L_x_5) ;  /* 0x0000000000187947 */ /* 0x000fea0003800000 */
.L_x_4:
[----:B------:R-:W-:-:S13]  /*0390*/  ISETP.GE.U32.AND P2, PT, R13, 0x1f, PT ;  /* 0x0000001f0d00780c */ /* 0x000fda0003f46070 */
[----:B------:R-:W-:Y:S05]  /*03a0*/  @!P2 BREAK.RELIABLE B0 ;  /* 0x000000000000a942 */ /* 0x000fea0003800100 */
[----:B------:R-:W-:Y:S05]  /*03b0*/  @!P2 BRA `(.L_x_5) ;  /* 0x00000000000ca947 */ /* 0x000fea0003800000 */
.L_x_2:
[----:B------:R-:W-:Y:S05]  /*03c0*/  BSYNC.RELIABLE B0 ;  /* 0x0000000000007941 */ /* 0x000fea0003800100 */
.L_x_1:
[----:B------:R-:W2:Y:S04]  /*03d0*/  LDG.E R7, desc[UR6][R6.64+-0x4] ;  /* 0xfffffc0606077981 */ /* 0x000ea8000c1e1900 */
[----:B--2---:R2:W-:Y:S02]  /*03e0*/  STS [R12+0x114], R7 ;  /* 0x000114070c007388 */ /* 0x0045e40000000800 */
.L_x_5:
[----:B------:R-:W-:Y:S05]  /*03f0*/  BSYNC.RECONVERGENT B1 ;  /* 0x0000000000017941 */ /* 0x000fea0003800200 */
.L_x_0:
[----:B------:R-:W-:Y:S05]  /*0400*/  WARPSYNC.ALL ;  /* 0x0000000000007948 */ /* 0x000fea0003800000 */
[----:B------:R-:W-:Y:S04]  /*0410*/  BSSY.RECONVERGENT B1, `(.L_x_6) ;  /* 0x0000008000017945 */ /* 0x000fe80003800200 */
[----:B------:R-:W-:Y:S05]  /*0420*/  @P0 BRA `(.L_x_7) ;  /* 0x00000000000c0947 */ /* 0x000fea0003800000 */
[----:B------:R-:W3:Y:S04]  /*0430*/  LDG.E R2, desc[UR6][R2.64+-0x4] ;  /* 0xfffffc0602027981 */ /* 0x000ee8000c1e1900 */
[----:B---3--:R3:W-:Y:S01]  /*0440*/  STS [R19+0x88], R2 ;  /* 0x0000880213007388 */ /* 0x0087e20000000800 */
[----:B------:R-:W-:Y:S05]  /*0450*/  BRA `(.L_x_8) ;  /* 0x00000000000c7947 */ /* 0x000fea0003800000 */
.L_x_7:
[----:B------:R-:W-:Y:S05]  /*0460*/  @!P1 BRA `(.L_x_8) ;  /* 0x0000000000089947 */ /* 0x000fea0003800000 */
[----:B------:R-:W3:Y:S04]  /*0470*/  LDG.E R3, desc[UR6][R2.64+0x4] ;  /* 0x0000040602037981 */ /* 0x000ee8000c1e1900 */
[----:B---3--:R4:W-:Y:S02]  /*0480*/  STS [R12+0x90], R3 ;  /* 0x000090030c007388 */ /* 0x0089e40000000800 */
.L_x_8:
[----:B------:R-:W-:Y:S05]  /*0490*/  BSYNC.RECONVERGENT B1 ;  /* 0x0000000000017941 */ /* 0x000fea0003800200 */
.L_x_6:
[----:B------:R-:W-:Y:S01]  /*04a0*/  BAR.SYNC.DEFER_BLOCKING 0x0 ;  /* 0x0000000000007b1d */ /* 0x000fe20000010000 */
[----:B------:R-:W-:-:S04]  /*04b0*/  ISETP.NE.AND P0, PT, R8, RZ, PT ;  /* 0x000000ff0800720c */ /* 0x000fc80003f05270 */
[----:B------:R-:W-:Y:S01]  /*04c0*/  ISETP.NE.AND P0, PT, R11, RZ, P0 ;  /* 0x000000ff0b00720c */ /* 0x000fe20000705270 */
[----:B------:R-:W5:Y:S01]  /*04d0*/  LDCU UR5, c[0x0][0x398] ;  /* 0x00007300ff0577ac */ /* 0x000f620008000800 */
[----:B------:R-:W0:Y:S01]  /*04e0*/  LDCU UR4, c[0x0][0x394] ;  /* 0x00007280ff0477ac */ /* 0x000e220008000800 */
[----:B------:R-:W-:Y:S04]  /*04f0*/  LDS R4, [R12+0x8] ;  /* 0x000008000c047984 */ /* 0x000fe80000000800 */
[----:B----4-:R-:W2:Y:S01]  /*0500*/  LDS R3, [R12] ;  /* 0x000000000c037984 */ /* 0x010ea20000000800 */
[----:B0-----:R-:W-:-:S03]  /*0510*/  UIADD3 UR4, UPT, UPT, UR4, -0x1, URZ ;  /* 0xffffffff04047890 */ /* 0x001fc6000fffe0ff */
[----:B-1----:R-:W-:Y:S03]  /*0520*/  LDS R5, [R12+0x88] ;  /* 0x000088000c057984 */ /* 0x002fe60000000800 */
[----:B------:R-:W-:Y:S01]  /*0530*/  ISETP.NE.AND P0, PT, R11, UR4, P0 ;  /* 0x000000040b007c0c */ /* 0x000fe20008705270 */
[----:B------:R-:W0:Y:S04]  /*0540*/  LDS R10, [R12+0x110] ;  /* 0x000110000c0a7984 */ /* 0x000e280000000800 */
[----:B------:R-:W1:Y:S04]  /*0550*/  LDS R13, [R12+0x114] ;  /* 0x000114000c0d7984 */ /* 0x000e680000000800 */
[----:B---3--:R-:W3:Y:S04]  /*0560*/  LDS R2, [R12+0x90] ;  /* 0x000090000c027984 */ /* 0x008ee80000000800 */
[----:B------:R-:W4:Y:S04]  /*0570*/  LDS R6, [R12+0x118] ;  /* 0x000118000c067984 */ /* 0x000f280000000800 */
[----:B------:R-:W5:Y:S01]  /*0580*/  LDS R14, [R12+0x4] ;  /* 0x000004000c0e7984 */ /* 0x000f620000000800 */
[----:B--2---:R-:W-:Y:S01]  /*0590*/  IADD3 R7, PT, PT, R4, -R3, RZ ;  /* 0x8000000304077210 */ /* 0x004fe20007ffe0ff */
[----:B0-----:R-:W-:-:S02]  /*05a0*/  IMAD R5, R5, 0x2, R10 ;  /* 0x0000000205057824 */ /* 0x001fc400078e020a */
[----:B-1----:R-:W-:Y:S01]  /*05b0*/  IMAD R13, R13, 0x2, R10 ;  /* 0x000000020d0d7824 */ /* 0x002fe200078e020a */
[----:B---3--:R-:W-:-:S03]  /*05c0*/  LEA R7, R2, R7, 0x1 ;  /* 0x0000000702077211 */ /* 0x008fc600078e08ff */
[----:B----4-:R-:W-:Y:S01]  /*05d0*/  IMAD.IADD R13, R6, 0x1, R13 ;  /* 0x00000001060d7824 */ /* 0x010fe200078e020d */
[----:B------:R-:W-:Y:S02]  /*05e0*/  IADD3 R5, PT, PT, -R5, R7, R6 ;  /* 0x0000000705057210 */ /* 0x000fe40007ffe106 */
[----:B-----5:R-:W-:Y:S02]  /*05f0*/  LEA R7, R14, R3, 0x1 ;  /* 0x000000030e077211 */ /* 0x020fe400078e08ff */
[----:B------:R-:W0:Y:S02]  /*0600*/  LDC.64 R2, c[0x0][0x380] ;  /* 0x0000e000ff027b82 */ /* 0x000e240000000a00 */
[----:B------:R-:W-:Y:S01]  /*0610*/  IADD3 R7, PT, PT, -R13, R7, R4 ;  /* 0x000000070d077210 */ /* 0x000fe20007ffe104 */
[----:B------:R-:W-:Y:S02]  /*0620*/  IMAD R4, R5, R5, RZ ;  /* 0x0000000505047224 */ /* 0x000fe400078e02ff */
[----:B------:R-:W-:-:S02]  /*0630*/  VIADD R5, R0, 0xffffffff ;  /* 0xffffffff00057836 */ /* 0x000fc40000000000 */
[----:B------:R-:W-:Y:S01]  /*0640*/  IMAD R4, R7, R7, R4 ;  /* 0x0000000707047224 */ /* 0x000fe200078e0204 */
[----:B------:R-:W-:Y:S02]  /*0650*/  BAR.SYNC.DEFER_BLOCKING 0x0 ;  /* 0x0000000000007b1d */ /* 0x000fe40000010000 */
[----:B------:R-:W-:Y:S02]  /*0660*/  ISETP.NE.AND P2, PT, R8, R5, PT ;  /* 0x000000050800720c */ /* 0x000fe40003f45270 */
[----:B------:R-:W-:Y:S01]  /*0670*/  ISETP.GT.AND P1, PT, R4, UR5, PT ;  /* 0x0000000504007c0c */ /* 0x000fe2000bf24270 */
[----:B0-----:R-:W-:-:S12]  /*0680*/  IMAD.WIDE R2, R9, 0x4, R2 ;  /* 0x0000000409027825 */ /* 0x001fd800078e0202 */
[----:B------:R-:W-:-:S05]  /*0690*/  @P1 MOV R5, 0xff ;  /* 0x000000ff00051802 */ /* 0x000fca0000000f00 */
[----:B------:R0:W-:Y:S04]  /*06a0*/  @P1 STG.E desc[UR6][R2.64], R5 ;  /* 0x0000000502001986 */ /* 0x0001e8000c101906 */
[----:B------:R0:W-:Y:S01]  /*06b0*/  @!P1 STG.E desc[UR6][R2.64], RZ ;  /* 0x000000ff02009986 */ /* 0x0001e2000c101906 */
[----:B------:R-:W-:Y:S05]  /*06c0*/  @P0 EXIT P2 ;  /* 0x000000000000094d */ /* 0x000fea0001000000 */
[----:B------:R-:W-:Y:S01]  /*06d0*/  STG.E desc[UR6][R2.64], RZ ;  /* 0x000000ff02007986 */ /* 0x000fe2000c101906 */
[----:B------:R-:W-:Y:S05]  /*06e0*/  EXIT ;  /* 0x000000000000794d */ /* 0x000fea0003800000 */
.L_x_9:
[----:B------:R-:W-:-:S00]  /*06f0*/  BRA `(.L_x_9) ;  /* 0xfffffffc00fc7947 */ /* 0x000fc0000383ffff */
[----:B------:R-:W-:-:S00]  /*0700*/  NOP ;  /* 0x0000000000007918 */ /* 0x000fc00000000000 */
[----:B------:R-:W-:-:S00]  /*0710*/  NOP ;  /* 0x0000000000007918 */ /* 0x000fc00000000000 */
[----:B------:R-:W-:-:S00]  /*0720*/  NOP ;  /* 0x0000000000007918 */ /* 0x000fc00000000000 */
[----:B------:R-:W-:-:S00]  /*0730*/  NOP ;  /* 0x0000000000007918 */ /* 0x000fc00000000000 */
[----:B------:R-:W-:-:S00]  /*0740*/  NOP ;  /* 0x0000000000007918 */ /* 0x000fc00000000000 */
[----:B------:R-:W-:-:S00]  /*0750*/  NOP ;  /* 0x0000000000007918 */ /* 0x000fc00000000000 */
[----:B------:R-:W-:-:S00]  /*0760*/  NOP ;  /* 0x0000000000007918 */ /* 0x000fc00000000000 */
[----:B------:R-:W-:-:S00]  /*0770*/  NOP ;  /* 0x0000000000007918 */ /* 0x000fc00000000000 */
.L_x_11:


//--------------------- .text._Z8d_sobel1PiPjiii  --------------------------
	.section	.text._Z8d_sobel1PiPjiii,"ax",@progbits
	.align	128
        .global         _Z8d_sobel1PiPjiii
        .type           _Z8d_sobel1PiPjiii,@function
        .size           _Z8d_sobel1PiPjiii,(.L_x_12 - _Z8d_sobel1PiPjiii)
        .other          _Z8d_sobel1PiPjiii,@"STO_CUDA_ENTRY STV_DEFAULT"
_Z8d_sobel1PiPjiii:
.text._Z8d_sobel1PiPjiii:
[----:B------:R-:W-:Y:S01]  /*0000*/  LDC R1, c[0x0][0x37c] ;  /* 0x0000df00ff017b82 */ /* 0x000fe20000000800 */
[----:B------:R-:W0:Y:S07]  /*0010*/  S2R R0, SR_TID.Y ;  /* 0x0000000000007919 */ /* 0x000e2e0000002200 */
[----:B------:R-:W1:Y:S01]  /*0020*/  LDC R2, c[0x0][0x360] ;  /* 0x0000d800ff027b82 */ /* 0x000e620000000800 */
[----:B------:R-:W1:Y:S07]  /*0030*/  S2R R3, SR_TID.X ;  /* 0x0000000000037919 */ /* 0x000e6e0000002100 */
[----:B------:R-:W0:Y:S08]  /*0040*/  S2UR UR5, SR_CTAID.Y ;  /* 0x00000000000579c3 */ /* 0x000e300000002600 */
[----:B------:R-:W0:Y:S08]  /*0050*/  LDC R5, c[0x0][0x364] ;  /* 0x0000d900ff057b82 */ /* 0x000e300000000800 */
[----:B------:R-:W1:Y:S01]  /*0060*/  S2UR UR4, SR_CTAID.X ;  /* 0x00000000000479c3 */ /* 0x000e620000002500 */
[----:B0-----:R-:W-:-:S05]  /*0070*/  IMAD R0, R5, UR5, R0 ;  /* 0x0000000505007c24 */ /* 0x001fca000f8e0200 */
[----:B------:R-:W-:Y:S01]  /*0080*/  IADD3 R4, PT, PT, R0, -0x1, RZ ;  /* 0xffffffff00047810 */ /* 0x000fe20007ffe0ff */
[----:B-1----:R-:W-:-:S03]  /*0090*/  IMAD R3, R2, UR4, R3 ;  /* 0x0000000402037c24 */ /* 0x002fc6000f8e0203 */
[----:B------:R-:W-:Y:S02]  /*00a0*/  ISETP.GT.U32.AND P0, PT, R4, 0x17d, PT ;  /* 0x0000017d0400780c */ /* 0x000fe40003f04070 */
[----:B------:R-:W-:-:S04]  /*00b0*/  IADD3 R2, PT, PT, R3, -0x1, RZ ;  /* 0xffffffff03027810 */ /* 0x000fc80007ffe0ff */
[----:B------:R-:W-:-:S13]  /*00c0*/  ISETP.GT.U32.OR P0, PT, R2, 0x1dd, P0 ;  /* 0x000001dd0200780c */ /* 0x000fda0000704470 */
[----:B------:R-:W-:Y:S05]  /*00d0*/  @P0 EXIT ;  /* 0x000000000000094d */ /* 0x000fea0003800000 */
[----:B------:R-:W0:Y:S01]  /*00e0*/  LDC R2, c[0x0][0x390] ;  /* 0x0000e400ff027b82 */ /* 0x000e220000000800 */
[----:B------:R-:W1:Y:S01]  /*00f0*/  LDCU.64 UR4, c[0x0][0x358] ;  /* 0x00006b00ff0477ac */ /* 0x000e620008000a00 */
[----:B------:R-:W2:Y:S06]  /*0100*/  LDCU UR6, c[0x0][0x398] ;  /* 0x00007300ff0677ac */ /* 0x000eac0008000800 */
[----:B------:R-:W3:Y:S01]  /*0110*/  LDC.64 R4, c[0x0][0x388] ;  /* 0x0000e200ff047b82 */ /* 0x000ee20000000a00 */
[----:B0-----:R-:W-:-:S05]  /*0120*/  IMAD R7, R3, R2, -R2 ;  /* 0x0000000203077224 */ /* 0x001fca00078e0a02 */
[----:B------:R-:W-:-:S05]  /*0130*/  IADD3 R7, PT, PT, R0, R7, RZ ;  /* 0x0000000700077210 */ /* 0x000fca0007ffe0ff */
[----:B---3--:R-:W-:-:S05]  /*0140*/  IMAD.WIDE R4, R7, 0x4, R4 ;  /* 0x0000000407047825 */ /* 0x008fca00078e0204 */
[----:B-1----:R-:W3:Y:S01]  /*0150*/  LDG.E R10, desc[UR4][R4.64+0x4] ;  /* 0x00000404040a7981 */ /* 0x002ee2000c1e1900 */
[----:B------:R-:W-:-:S03]  /*0160*/  IMAD.WIDE R6, R2, 0x4, R4 ;  /* 0x0000000402067825 */ /* 0x000fc600078e0204 */
[----:B------:R-:W3:Y:S01]  /*0170*/  LDG.E R11, desc[UR4][R4.64+-0x4] ;  /* 0xfffffc04040b7981 */ /* 0x000ee2000c1e1900 */
[----:B------:R-:W-:-:S03]  /*0180*/  IMAD.WIDE R8, R2, 0x4, R6 ;  /* 0x0000000402087825 */ /* 0x000fc600078e0206 */
[----:B------:R-:W4:Y:S04]  /*0190*/  LDG.E R12, desc[UR4][R6.64+0x4] ;  /* 0x00000404060c7981 */ /* 0x000f28000c1e1900 */
[----:B------:R0:W5:Y:S04]  /*01a0*/  LDG.E R13, desc[UR4][R6.64+-0x4] ;  /* 0xfffffc04060d7981 */ /* 0x000168000c1e1900 */
[----:B------:R-:W5:Y:S04]  /*01b0*/  LDG.E R16, desc[UR4][R8.64+-0x4] ;  /* 0xfffffc0408107981 */ /* 0x000f68000c1e1900 */
[----:B------:R-:W2:Y:S04]  /*01c0*/  LDG.E R17, desc[UR4][R8.64] ;  /* 0x0000000408117981 */ /* 0x000ea8000c1e1900 */
[----:B------:R-:W2:Y:S04]  /*01d0*/  LDG.E R18, desc[UR4][R4.64] ;  /* 0x0000000404127981 */ /* 0x000ea8000c1e1900 */
[----:B------:R-:W2:Y:S01]  /*01e0*/  LDG.E R14, desc[UR4][R8.64+0x4] ;  /* 0x00000404080e7981 */ /* 0x000ea2000c1e1900 */
[----:B0-----:R-:W-:Y:S01]  /*01f0*/  IMAD R7, R3, R2, R0 ;  /* 0x0000000203077224 */ /* 0x001fe200078e0200 */
[----:B---3--:R-:W-:-:S05]  /*0200*/  IADD3 R15, PT, PT, R10, -R11, RZ ;  /* 0x8000000b0a0f7210 */ /* 0x008fca0007ffe0ff */
[----:B----4-:R-:W-:Y:S01]  /*0210*/  IMAD R15, R12, 0x2, R15 ;  /* 0x000000020c0f7824 */ /* 0x010fe200078e020f */
[-C--:B-----5:R-:W-:Y:S02]  /*0220*/  LEA R13, R13, R16.reuse, 0x1 ;  /* 0x000000100d0d7211 */ /* 0x0a0fe400078e08ff */
[----:B--2---:R-:W-:Y:S01]  /*0230*/  LEA R17, R17, R16, 0x1 ;  /* 0x0000001011117211 */ /* 0x004fe200078e08ff */
[----:B------:R-:W-:Y:S01]  /*0240*/  IMAD R11, R18, 0x2, R11 ;  /* 0x00000002120b7824 */ /* 0x000fe200078e020b */
[----:B------:R-:W-:Y:S02]  /*0250*/  IADD3 R13, PT, PT, -R13, R15, R14 ;  /* 0x0000000f0d0d7210 */ /* 0x000fe40007ffe10e */
[----:B------:R-:W-:-:S03]  /*0260*/  IADD3 R17, PT, PT, R14, R17, RZ ;  /* 0x000000110e117210 */ /* 0x000fc60007ffe0ff */
[----:B------:R-:W-:Y:S01]  /*0270*/  IMAD R4, R13, R13, RZ ;  /* 0x0000000d0d047224 */ /* 0x000fe200078e02ff */
[----:B------:R-:W-:-:S05]  /*0280*/  IADD3 R11, PT, PT, -R17, R11, R10 ;  /* 0x0000000b110b7210 */ /* 0x000fca0007ffe10a */
[----:B------:R-:W-:-:S05]  /*0290*/  IMAD R4, R11, R11, R4 ;  /* 0x0000000b0b047224 */ /* 0x000fca00078e0204 */
[----:B------:R-:W-:-:S13]  /*02a0*/  ISETP.GT.AND P0, PT, R4, UR6, PT ;  /* 0x0000000604007c0c */ /* 0x000fda000bf04270 */
[----:B------:R-:W0:Y:S01]  /*02b0*/  @P0 LDC.64 R4, c[0x0][0x380] ;  /* 0x0000e000ff040b82 */ /* 0x000e220000000a00 */
[----:B------:R-:W-:Y:S01]  /*02c0*/  @P0 MOV R9, 0xff ;  /* 0x000000ff00090802 */ /* 0x000fe20000000f00 */
[----:B0-----:R-:W-:-:S05]  /*02d0*/  @P0 IMAD.WIDE R2, R7, 0x4, R4 ;  /* 0x0000000407020825 */ /* 0x001fca00078e0204 */
[----:B------:R0:W-:Y:S01]  /*02e0*/  @P0 STG.E desc[UR4][R2.64], R9 ;  /* 0x0000000902000986 */ /* 0x0001e2000c101904 */
[----:B------:R-:W-:Y:S05]  /*02f0*/  @P0 EXIT ;  /* 0x000000000000094d */ /* 0x000fea0003800000 */
[----:B0-----:R-:W0:Y:S02]  /*0300*/  LDC.64 R2, c[0x0][0x380] ;  /* 0x0000e000ff027b82 */ /* 0x001e240000000a00 */
[----:B0-----:R-:W-:-:S05]  /*0310*/  IMAD.WIDE R2, R7, 0x4, R2 ;  /* 0x0000000407027825 */ /* 0x001fca00078e0202 */
[----:B------:R-:W-:Y:S01]  /*0320*/  STG.E desc[UR4][R2.64], RZ ;  /* 0x000000ff02007986 */ /* 0x000fe2000c101904 */
[----:B------:R-:W-:Y:S05]  /*0330*/  EXIT ;  /* 0x000000000000794d */ /* 0x000fea0003800000 */
.L_x_10:
        /* <DEDUP_REMOVED lines=12> */
.L_x_12:


//--------------------- .nv.shared._Z8d_sobel2PiPjiii --------------------------
	.section	.nv.shared._Z8d_sobel2PiPjiii,"aw",@nobits
	.sectionflags	@""
	.align	4
.nv.shared._Z8d_sobel2PiPjiii:
	.zero		5648


//--------------------- .nv.shared.reserved.0     --------------------------
	.section	.nv.shared.reserved.0,"aw",@nobits
	.weak		__nv_reservedSMEM_offset_0_alias
	.size		__nv_reservedSMEM_offset_0_alias, 0, 64
	.other		__nv_reservedSMEM_offset_0_alias,@"STO_CUDA_RESERVED_SHARED STV_DEFAULT"
__nv_reservedSMEM_offset_0_alias:
	.zero		0
	.zero		64


//--------------------- .nv.constant0._Z8d_sobel2PiPjiii --------------------------
	.section	.nv.constant0._Z8d_sobel2PiPjiii,"a",@progbits
	.sectionflags	@""
	.align	4
.nv.constant0._Z8d_sobel2PiPjiii:
	.zero		924


//--------------------- .nv.constant0._Z8d_sobel1PiPjiii --------------------------
	.section	.nv.constant0._Z8d_sobel1PiPjiii,"a",@progbits
	.sectionflags	@""
	.align	4
.nv.constant0._Z8d_sobel1PiPjiii:
	.zero		924


//--------------------- SYMBOLS --------------------------

	.type		.nv.reservedSmem.offset0,@object
	.size		.nv.reservedSmem.offset0,0x4
	.type		.nv.reservedSmem.cap,@object
	.size		.nv.reservedSmem.cap,0x4
